	.headerflags	@"EF_CUDA_TEXMODE_UNIFIED EF_CUDA_64BIT_ADDRESS EF_CUDA_ACCELERATORS EF_CUDA_SM90 EF_CUDA_VIRTUAL_SM(EF_CUDA_SM90)"
	.elftype	@"ET_EXEC"


//--------------------- .nv.info                  --------------------------
	.section	.nv.info,"",@"SHT_CUDA_INFO"
	.align	4


	//----- nvinfo : EIATTR_REGCOUNT
	.align		4
        /*0000*/ 	.byte	0x04, 0x2f
        /*0002*/ 	.short	(.L_1 - .L_0)
	.align		4
.L_0:
        /*0004*/ 	.word	index@(triton_poi_fused_convolution_19)
        /*0008*/ 	.word	0x00000012


	//----- nvinfo : EIATTR_MIN_STACK_SIZE
	.align		4
.L_1:
        /*000c*/ 	.byte	0x04, 0x12
        /*000e*/ 	.short	(.L_3 - .L_2)
	.align		4
.L_2:
        /*0010*/ 	.word	index@(triton_poi_fused_convolution_19)
        /*0014*/ 	.word	0x00000000


	//----- nvinfo : EIATTR_FRAME_SIZE
	.align		4
.L_3:
        /*0018*/ 	.byte	0x04, 0x11
        /*001a*/ 	.short	(.L_5 - .L_4)
	.align		4
.L_4:
        /*001c*/ 	.word	index@(triton_poi_fused_convolution_19)
        /*0020*/ 	.word	0x00000000


	//----- nvinfo : EIATTR_MIN_STACK_SIZE
	.align		4
.L_5:
        /*0024*/ 	.byte	0x04, 0x12
        /*0026*/ 	.short	(.L_7 - .L_6)
	.align		4
.L_6:
        /*0028*/ 	.word	index@(triton_poi_fused_convolution_19)
        /*002c*/ 	.word	0x00000000
.L_7:


//--------------------- .nv.info.triton_poi_fused_convolution_19 --------------------------
	.section	.nv.info.triton_poi_fused_convolution_19,"",@"SHT_CUDA_INFO"
	.sectionflags	@""
	.align	4


	//----- nvinfo : EIATTR_CUDA_API_VERSION
	.align		4
        /*0000*/ 	.byte	0x04, 0x37
        /*0002*/ 	.short	(.L_9 - .L_8)
.L_8:
        /*0004*/ 	.word	0x0000007c


	//----- nvinfo : EIATTR_KPARAM_INFO
	.align		4
.L_9:
        /*0008*/ 	.byte	0x04, 0x17
        /*000a*/ 	.short	(.L_11 - .L_10)
.L_10:
        /*000c*/ 	.word	0x00000000
        /*0010*/ 	.short	0x0002
        /*0012*/ 	.short	0x0010
        /*0014*/ 	.byte	0x00, 0xf0, 0x11, 0x00


	//----- nvinfo : EIATTR_KPARAM_INFO
	.align		4
.L_11:
        /*0018*/ 	.byte	0x04, 0x17
        /*001a*/ 	.short	(.L_13 - .L_12)
.L_12:
        /*001c*/ 	.word	0x00000000
        /*0020*/ 	.short	0x0001
        /*0022*/ 	.short	0x0008
        /*0024*/ 	.byte	0x00, 0xf4, 0x21, 0x00


	//----- nvinfo : EIATTR_KPARAM_INFO
	.align		4
.L_13:
        /*0028*/ 	.byte	0x04, 0x17
        /*002a*/ 	.short	(.L_15 - .L_14)
.L_14:
        /*002c*/ 	.word	0x00000000
        /*0030*/ 	.short	0x0000
        /*0032*/ 	.short	0x0000
        /*0034*/ 	.byte	0x00, 0xf4, 0x21, 0x00


	//----- nvinfo : EIATTR_SPARSE_MMA_MASK
	.align		4
.L_15:
        /*0038*/ 	.byte	0x03, 0x50
        /*003a*/ 	.short	0x0000


	//----- nvinfo : EIATTR_MAXREG_COUNT
	.align		4
        /*003c*/ 	.byte	0x03, 0x1b
        /*003e*/ 	.short	0x00ff


	//----- nvinfo : EIATTR_EXIT_INSTR_OFFSETS
	.align		4
        /*0040*/ 	.byte	0x04, 0x1c
        /*0042*/ 	.short	(.L_17 - .L_16)


	//   ....[0]....
.L_16:
        /*0044*/ 	.word	0x00000260


	//----- nvinfo : EIATTR_REQNTID
	.align		4
.L_17:
        /*0048*/ 	.byte	0x04, 0x10
        /*004a*/ 	.short	(.L_19 - .L_18)
.L_18:
        /*004c*/ 	.word	0x00000080
        /*0050*/ 	.word	0x00000001
        /*0054*/ 	.word	0x00000001


	//----- nvinfo : EIATTR_CBANK_PARAM_SIZE
	.align		4
.L_19:
        /*0058*/ 	.byte	0x03, 0x19
        /*005a*/ 	.short	0x0014


	//----- nvinfo : EIATTR_PARAM_CBANK
	.align		4
        /*005c*/ 	.byte	0x04, 0x0a
        /*005e*/ 	.short	(.L_21 - .L_20)
	.align		4
.L_20:
        /*0060*/ 	.word	index@(.nv.constant0.triton_poi_fused_convolution_19)
        /*0064*/ 	.short	0x0210
        /*0066*/ 	.short	0x0014


	//----- nvinfo : EIATTR_SW_WAR
	.align		4
.L_21:
        /*0068*/ 	.byte	0x04, 0x36
        /*006a*/ 	.short	(.L_23 - .L_22)
.L_22:
        /*006c*/ 	.word	0x00000008
.L_23:


//--------------------- .nv.callgraph             --------------------------
	.section	.nv.callgraph,"",@"SHT_CUDA_CALLGRAPH"
	.align	4
	.sectionentsize	8
	.align		4
        /*0000*/ 	.word	0x00000000
	.align		4
        /*0004*/ 	.word	0xffffffff
	.align		4
        /*0008*/ 	.word	0x00000000
	.align		4
        /*000c*/ 	.word	0xfffffffe
	.align		4
        /*0010*/ 	.word	0x00000000
	.align		4
        /*0014*/ 	.word	0xfffffffd
	.align		4
        /*0018*/ 	.word	0x00000000
	.align		4
        /*001c*/ 	.word	0xfffffffc


//--------------------- .text.triton_poi_fused_convolution_19 --------------------------
	.section	.text.triton_poi_fused_convolution_19,"ax",@progbits
	.align	128
        .global         triton_poi_fused_convolution_19
        .type           triton_poi_fused_convolution_19,@function
        .size           triton_poi_fused_convolution_19,(.L_x_1 - triton_poi_fused_convolution_19)
        .other          triton_poi_fused_convolution_19,@"STO_CUDA_ENTRY STV_DEFAULT"
triton_poi_fused_convolution_19:
.text.triton_poi_fused_convolution_19:
[----:B------:R-:W-:Y:S01]  /*0000*/  LDC R1, c[0x0][0x28] ;  /* 0x00000a00ff017b82 */ /* 0x000fe20000000800 */
[----:B------:R-:W1:Y:S07]  /*0010*/  S2R R0, SR_TID.X ;  /* 0x0000000000007919 */ /* 0x000e6e0000002100 */
[----:B------:R-:W2:Y:S01]  /*0020*/  LDC.64 R2, c[0x0][0x218] ;  /* 0x00008600ff027b82 */ /* 0x000ea20000000a00 */
[----:B------:R-:W-:Y:S01]  /*0030*/  ULDC.64 UR4, c[0x0][0x208] ;  /* 0x0000820000047ab9 */ /* 0x000fe20000000a00 */
[----:B------:R-:W3:Y:S06]  /*0040*/  S2R R5, SR_CTAID.X ;  /* 0x0000000000057919 */ /* 0x000eec0000002500 */
[----:B------:R-:W4:Y:S01]  /*0050*/  LDC.64 R8, c[0x0][0x210] ;  /* 0x00008400ff087b82 */ /* 0x000f220000000a00 */
[----:B-1----:R-:W-:-:S02]  /*0060*/  SHF.L.U32 R0, R0, 0x2, RZ ;  /* 0x0000000200007819 */ /* 0x002fc400000006ff */
[----:B---3--:R-:W-:Y:S02]  /*0070*/  SHF.R.S32.HI R4, RZ, 0x15, R5 ;  /* 0x00000015ff047819 */ /* 0x008fe40000011405 */
[----:B------:R-:W-:Y:S02]  /*0080*/  LOP3.LUT R0, R0, 0x1fc, RZ, 0xc0, !PT ;  /* 0x000001fc00007812 */ /* 0x000fe400078ec0ff */
[----:B------:R-:W-:Y:S02]  /*0090*/  SGXT R4, R4, 0x1 ;  /* 0x000000010404781a */ /* 0x000fe40000000200 */
[----:B------:R-:W-:-:S04]  /*00a0*/  LEA R5, R5, R0, 0xa ;  /* 0x0000000005057211 */ /* 0x000fc800078e50ff */
[----:B------:R-:W-:Y:S01]  /*00b0*/  LEA.HI R4, R4, R5, RZ, 0x8 ;  /* 0x0000000504047211 */ /* 0x000fe200078f40ff */
[----:B----4-:R-:W-:-:S04]  /*00c0*/  IMAD.WIDE R8, R5, 0x4, R8 ;  /* 0x0000000405087825 */ /* 0x010fc800078e0208 */
[----:B------:R-:W-:Y:S01]  /*00d0*/  VIADD R0, R4, 0x200 ;  /* 0x0000020004007836 */ /* 0x000fe20000000000 */
[----:B------:R-:W-:-:S04]  /*00e0*/  SHF.R.S32.HI R4, RZ, 0x8, R4 ;  /* 0x00000008ff047819 */ /* 0x000fc80000011404 */
[----:B------:R-:W-:Y:S02]  /*00f0*/  SHF.R.S32.HI R0, RZ, 0x8, R0 ;  /* 0x00000008ff007819 */ /* 0x000fe40000011400 */
[----:B------:R-:W-:Y:S02]  /*0100*/  LEA.HI R6, R4, R4, RZ, 0x8 ;  /* 0x0000000404067211 */ /* 0x000fe400078f40ff */
[----:B------:R-:W-:Y:S02]  /*0110*/  LEA.HI R10, R0, R0, RZ, 0x8 ;  /* 0x00000000000a7211 */ /* 0x000fe400078f40ff */
[----:B------:R-:W-:Y:S02]  /*0120*/  LOP3.LUT R7, R6, 0xffffff00, RZ, 0xc0, !PT ;  /* 0xffffff0006077812 */ /* 0x000fe400078ec0ff */
[----:B------:R-:W-:Y:S02]  /*0130*/  LOP3.LUT R11, R10, 0xffffff00, RZ, 0xc0, !PT ;  /* 0xffffff000a0b7812 */ /* 0x000fe400078ec0ff */
[----:B------:R-:W-:-:S03]  /*0140*/  IADD3 R7, R4, -R7, RZ ;  /* 0x8000000704077210 */ /* 0x000fc60007ffe0ff */
[----:B------:R-:W-:Y:S02]  /*0150*/  IMAD.IADD R13, R0, 0x1, -R11 ;  /* 0x00000001000d7824 */ /* 0x000fe400078e0a0b */
[--C-:B--2---:R-:W-:Y:S02]  /*0160*/  IMAD.WIDE R10, R7, 0x4, R2.reuse ;  /* 0x00000004070a7825 */ /* 0x104fe400078e0202 */
[----:B------:R-:W2:Y:S02]  /*0170*/  LDG.E.128 R4, desc[UR4][R8.64] ;  /* 0x0000000408047981 */ /* 0x000ea4000c1e1d00 */
[----:B------:R-:W-:Y:S02]  /*0180*/  IMAD.WIDE R2, R13, 0x4, R2 ;  /* 0x000000040d027825 */ /* 0x000fe400078e0202 */
[----:B------:R-:W2:Y:S04]  /*0190*/  LDG.E.EL R10, desc[UR4][R10.64] ;  /* 0x000000040a0a7981 */ /* 0x000ea8000c2e1900 */
[----:B------:R-:W3:Y:S04]  /*01a0*/  LDG.E.EL R2, desc[UR4][R2.64] ;  /* 0x0000000402027981 */ /* 0x000ee8000c2e1900 */
[----:B------:R-:W3:Y:S01]  /*01b0*/  LDG.E.128 R12, desc[UR4][R8.64+0x800] ;  /* 0x00080004080c7981 */ /* 0x000ee2000c1e1d00 */
[--C-:B--2---:R-:W-:Y:S01]  /*01c0*/  FADD R4, R4, R10.reuse ;  /* 0x0000000a04047221 */ /* 0x104fe20000000000 */
[--C-:B------:R-:W-:Y:S01]  /*01d0*/  FADD R5, R5, R10.reuse ;  /* 0x0000000a05057221 */ /* 0x100fe20000000000 */
[--C-:B------:R-:W-:Y:S01]  /*01e0*/  FADD R6, R6, R10.reuse ;  /* 0x0000000a06067221 */ /* 0x100fe20000000000 */
[----:B------:R-:W-:Y:S01]  /*01f0*/  FADD R7, R7, R10 ;  /* 0x0000000a07077221 */ /* 0x000fe20000000000 */
[--C-:B---3--:R-:W-:Y:S01]  /*0200*/  FADD R12, R12, R2.reuse ;  /* 0x000000020c0c7221 */ /* 0x108fe20000000000 */
[--C-:B------:R-:W-:Y:S01]  /*0210*/  FADD R13, R13, R2.reuse ;  /* 0x000000020d0d7221 */ /* 0x100fe20000000000 */
[--C-:B------:R-:W-:Y:S01]  /*0220*/  FADD R14, R14, R2.reuse ;  /* 0x000000020e0e7221 */ /* 0x100fe20000000000 */
[----:B------:R-:W-:Y:S01]  /*0230*/  FADD R15, R15, R2 ;  /* 0x000000020f0f7221 */ /* 0x000fe20000000000 */
[----:B------:R-:W-:Y:S04]  /*0240*/  STG.E.128 desc[UR4][R8.64], R4 ;  /* 0x0000000408007986 */ /* 0x000fe8000c101d04 */
[----:B------:R-:W-:Y:S01]  /*0250*/  STG.E.128 desc[UR4][R8.64+0x800], R12 ;  /* 0x0008000c08007986 */ /* 0x000fe2000c101d04 */
[----:B------:R-:W-:Y:S05]  /*0260*/  EXIT ;  /* 0x000000000000794d */ /* 0x000fea0003800000 */
.L_x_0:
[----:B------:R-:W-:-:S00]  /*0270*/  BRA `(.L_x_0) ;  /* 0xfffffffc00fc7947 */ /* 0x000fc0000383ffff */
[----:B------:R-:W-:-:S00]  /*0280*/  NOP ;  /* 0x0000000000007918 */ /* 0x000fc00000000000 */
[----:B------:R-:W-:-:S00]  /*0290*/  NOP ;  /* 0x0000000000007918 */ /* 0x000fc00000000000 */
[----:B------:R-:W-:-:S00]  /*02a0*/  NOP ;  /* 0x0000000000007918 */ /* 0x000fc00000000000 */
[----:B------:R-:W-:-:S00]  /*02b0*/  NOP ;  /* 0x0000000000007918 */ /* 0x000fc00000000000 */
[----:B------:R-:W-:-:S00]  /*02c0*/  NOP ;  /* 0x0000000000007918 */ /* 0x000fc00000000000 */
[----:B------:R-:W-:-:S00]  /*02d0*/  NOP ;  /* 0x0000000000007918 */ /* 0x000fc00000000000 */
[----:B------:R-:W-:-:S00]  /*02e0*/  NOP ;  /* 0x0000000000007918 */ /* 0x000fc00000000000 */
[----:B------:R-:W-:-:S00]  /*02f0*/  NOP ;  /* 0x0000000000007918 */ /* 0x000fc00000000000 */
.L_x_1:


//--------------------- .nv.constant0.triton_poi_fused_convolution_19 --------------------------
	.section	.nv.constant0.triton_poi_fused_convolution_19,"a",@progbits
	.sectionflags	@""
	.align	4
.nv.constant0.triton_poi_fused_convolution_19:
	.zero		548
